//
// Generated by NVIDIA NVVM Compiler
//
// Compiler Build ID: CL-36424714
// Cuda compilation tools, release 13.0, V13.0.88
// Based on NVVM 20.0.0
//

.version 9.0
.target sm_100
.address_size 64

	// .globl	_Z4copyPfS_
// _ZZ18transposeSharedMemPfS_E9sharedMem has been demoted
// _ZZ24transposeNoBankConflictsPfS_E9sharedMem has been demoted

.visible .entry _Z4copyPfS_(
	.param .u64 .ptr .align 1 _Z4copyPfS__param_0,
	.param .u64 .ptr .align 1 _Z4copyPfS__param_1
)
{
	.reg .b32 	%r<18>;
	.reg .b32 	%f<5>;
	.reg .b64 	%rd<17>;

	ld.param.u64 	%rd1, [_Z4copyPfS__param_0];
	ld.param.u64 	%rd2, [_Z4copyPfS__param_1];
	mov.u32 	%r1, %ctaid.x;
	shl.b32 	%r2, %r1, 5;
	mov.u32 	%r3, %tid.x;
	add.s32 	%r4, %r2, %r3;
	mov.u32 	%r5, %ctaid.y;
	shl.b32 	%r6, %r5, 5;
	mov.u32 	%r7, %tid.y;
	add.s32 	%r8, %r6, %r7;
	mov.u32 	%r9, %nctaid.x;
	cvta.to.global.u64 	%rd3, %rd1;
	cvta.to.global.u64 	%rd4, %rd2;
	mul.lo.s32 	%r10, %r9, %r8;
	shl.b32 	%r11, %r10, 5;
	add.s32 	%r12, %r4, %r11;
	mul.wide.s32 	%rd5, %r12, 4;
	add.s64 	%rd6, %rd3, %rd5;
	ld.global.f32 	%f1, [%rd6];
	add.s64 	%rd7, %rd4, %rd5;
	st.global.f32 	[%rd7], %f1;
	shl.b32 	%r13, %r9, 8;
	add.s32 	%r14, %r12, %r13;
	mul.wide.s32 	%rd8, %r14, 4;
	add.s64 	%rd9, %rd3, %rd8;
	ld.global.f32 	%f2, [%rd9];
	add.s64 	%rd10, %rd4, %rd8;
	st.global.f32 	[%rd10], %f2;
	shl.b32 	%r15, %r9, 9;
	add.s32 	%r16, %r12, %r15;
	mul.wide.s32 	%rd11, %r16, 4;
	add.s64 	%rd12, %rd3, %rd11;
	ld.global.f32 	%f3, [%rd12];
	add.s64 	%rd13, %rd4, %rd11;
	st.global.f32 	[%rd13], %f3;
	add.s32 	%r17, %r16, %r13;
	mul.wide.s32 	%rd14, %r17, 4;
	add.s64 	%rd15, %rd3, %rd14;
	ld.global.f32 	%f4, [%rd15];
	add.s64 	%rd16, %rd4, %rd14;
	st.global.f32 	[%rd16], %f4;
	ret;

}
	// .globl	_Z15transposeNativePfS_
.visible .entry _Z15transposeNativePfS_(
	.param .u64 .ptr .align 1 _Z15transposeNativePfS__param_0,
	.param .u64 .ptr .align 1 _Z15transposeNativePfS__param_1
)
{
	.reg .b32 	%r<18>;
	.reg .b32 	%f<5>;
	.reg .b64 	%rd<15>;

	ld.param.u64 	%rd1, [_Z15transposeNativePfS__param_0];
	ld.param.u64 	%rd2, [_Z15transposeNativePfS__param_1];
	mov.u32 	%r1, %ctaid.x;
	shl.b32 	%r2, %r1, 5;
	mov.u32 	%r3, %tid.x;
	add.s32 	%r4, %r2, %r3;
	mov.u32 	%r5, %ctaid.y;
	shl.b32 	%r6, %r5, 5;
	mov.u32 	%r7, %tid.y;
	add.s32 	%r8, %r6, %r7;
	mov.u32 	%r9, %nctaid.x;
	shl.b32 	%r10, %r9, 5;
	cvta.to.global.u64 	%rd3, %rd1;
	cvta.to.global.u64 	%rd4, %rd2;
	mad.lo.s32 	%r11, %r8, %r10, %r4;
	mul.wide.s32 	%rd5, %r11, 4;
	add.s64 	%rd6, %rd3, %rd5;
	ld.global.f32 	%f1, [%rd6];
	mad.lo.s32 	%r12, %r4, %r10, %r8;
	mul.wide.s32 	%rd7, %r12, 4;
	add.s64 	%rd8, %rd4, %rd7;
	st.global.f32 	[%rd8], %f1;
	shl.b32 	%r13, %r9, 8;
	add.s32 	%r14, %r11, %r13;
	mul.wide.s32 	%rd9, %r14, 4;
	add.s64 	%rd10, %rd3, %rd9;
	ld.global.f32 	%f2, [%rd10];
	st.global.f32 	[%rd8+32], %f2;
	shl.b32 	%r15, %r9, 9;
	add.s32 	%r16, %r11, %r15;
	mul.wide.s32 	%rd11, %r16, 4;
	add.s64 	%rd12, %rd3, %rd11;
	ld.global.f32 	%f3, [%rd12];
	st.global.f32 	[%rd8+64], %f3;
	add.s32 	%r17, %r16, %r13;
	mul.wide.s32 	%rd13, %r17, 4;
	add.s64 	%rd14, %rd3, %rd13;
	ld.global.f32 	%f4, [%rd14];
	st.global.f32 	[%rd8+96], %f4;
	ret;

}
	// .globl	_Z18transposeSharedMemPfS_
.visible .entry _Z18transposeSharedMemPfS_(
	.param .u64 .ptr .align 1 _Z18transposeSharedMemPfS__param_0,
	.param .u64 .ptr .align 1 _Z18transposeSharedMemPfS__param_1
)
{
	.reg .b32 	%r<31>;
	.reg .b32 	%f<9>;
	.reg .b64 	%rd<21>;
	// demoted variable
	.shared .align 4 .b8 _ZZ18transposeSharedMemPfS_E9sharedMem[4096];
	ld.param.u64 	%rd1, [_Z18transposeSharedMemPfS__param_0];
	ld.param.u64 	%rd2, [_Z18transposeSharedMemPfS__param_1];
	mov.u32 	%r1, %ctaid.x;
	shl.b32 	%r2, %r1, 5;
	mov.u32 	%r3, %tid.x;
	add.s32 	%r4, %r2, %r3;
	mov.u32 	%r5, %ctaid.y;
	shl.b32 	%r6, %r5, 5;
	mov.u32 	%r7, %tid.y;
	add.s32 	%r8, %r6, %r7;
	mov.u32 	%r9, %nctaid.x;
	shl.b32 	%r10, %r9, 5;
	shl.b32 	%r11, %r3, 2;
	mov.u32 	%r12, _ZZ18transposeSharedMemPfS_E9sharedMem;
	add.s32 	%r13, %r12, %r11;
	cvta.to.global.u64 	%rd3, %rd1;
	mad.lo.s32 	%r14, %r8, %r10, %r4;
	mul.wide.s32 	%rd4, %r14, 4;
	add.s64 	%rd5, %rd3, %rd4;
	ld.global.f32 	%f1, [%rd5];
	shl.b32 	%r15, %r7, 7;
	add.s32 	%r16, %r13, %r15;
	st.shared.f32 	[%r16], %f1;
	shl.b32 	%r17, %r9, 8;
	add.s32 	%r18, %r14, %r17;
	mul.wide.s32 	%rd6, %r18, 4;
	add.s64 	%rd7, %rd3, %rd6;
	ld.global.f32 	%f2, [%rd7];
	st.shared.f32 	[%r16+1024], %f2;
	shl.b32 	%r19, %r9, 9;
	add.s32 	%r20, %r14, %r19;
	mul.wide.s32 	%rd8, %r20, 4;
	add.s64 	%rd9, %rd3, %rd8;
	ld.global.f32 	%f3, [%rd9];
	st.shared.f32 	[%r16+2048], %f3;
	add.s32 	%r21, %r20, %r17;
	mul.wide.s32 	%rd10, %r21, 4;
	add.s64 	%rd11, %rd3, %rd10;
	ld.global.f32 	%f4, [%rd11];
	st.shared.f32 	[%r16+3072], %f4;
	bar.sync 	0;
	add.s32 	%r22, %r6, %r3;
	add.s32 	%r23, %r2, %r7;
	mad.lo.s32 	%r24, %r3, 124, %r13;
	cvta.to.global.u64 	%rd12, %rd2;
	shl.b32 	%r25, %r7, 2;
	add.s32 	%r26, %r24, %r25;
	ld.shared.f32 	%f5, [%r26];
	mad.lo.s32 	%r27, %r23, %r10, %r22;
	mul.wide.s32 	%rd13, %r27, 4;
	add.s64 	%rd14, %rd12, %rd13;
	st.global.f32 	[%rd14], %f5;
	ld.shared.f32 	%f6, [%r26+32];
	add.s32 	%r28, %r27, %r17;
	mul.wide.s32 	%rd15, %r28, 4;
	add.s64 	%rd16, %rd12, %rd15;
	st.global.f32 	[%rd16], %f6;
	ld.shared.f32 	%f7, [%r26+64];
	add.s32 	%r29, %r27, %r19;
	mul.wide.s32 	%rd17, %r29, 4;
	add.s64 	%rd18, %rd12, %rd17;
	st.global.f32 	[%rd18], %f7;
	ld.shared.f32 	%f8, [%r26+96];
	add.s32 	%r30, %r29, %r17;
	mul.wide.s32 	%rd19, %r30, 4;
	add.s64 	%rd20, %rd12, %rd19;
	st.global.f32 	[%rd20], %f8;
	ret;

}
	// .globl	_Z24transposeNoBankConflictsPfS_
.visible .entry _Z24transposeNoBankConflictsPfS_(
	.param .u64 .ptr .align 1 _Z24transposeNoBankConflictsPfS__param_0,
	.param .u64 .ptr .align 1 _Z24transposeNoBankConflictsPfS__param_1
)
{
	.reg .b32 	%r<31>;
	.reg .b32 	%f<9>;
	.reg .b64 	%rd<21>;
	// demoted variable
	.shared .align 4 .b8 _ZZ24transposeNoBankConflictsPfS_E9sharedMem[4224];
	ld.param.u64 	%rd1, [_Z24transposeNoBankConflictsPfS__param_0];
	ld.param.u64 	%rd2, [_Z24transposeNoBankConflictsPfS__param_1];
	mov.u32 	%r1, %ctaid.x;
	shl.b32 	%r2, %r1, 5;
	mov.u32 	%r3, %tid.x;
	add.s32 	%r4, %r2, %r3;
	mov.u32 	%r5, %ctaid.y;
	shl.b32 	%r6, %r5, 5;
	mov.u32 	%r7, %tid.y;
	add.s32 	%r8, %r6, %r7;
	mov.u32 	%r9, %nctaid.x;
	shl.b32 	%r10, %r9, 5;
	shl.b32 	%r11, %r3, 2;
	mov.u32 	%r12, _ZZ24transposeNoBankConflictsPfS_E9sharedMem;
	add.s32 	%r13, %r12, %r11;
	cvta.to.global.u64 	%rd3, %rd1;
	mad.lo.s32 	%r14, %r8, %r10, %r4;
	mul.wide.s32 	%rd4, %r14, 4;
	add.s64 	%rd5, %rd3, %rd4;
	ld.global.f32 	%f1, [%rd5];
	mad.lo.s32 	%r15, %r7, 132, %r13;
	st.shared.f32 	[%r15], %f1;
	shl.b32 	%r16, %r9, 8;
	add.s32 	%r17, %r14, %r16;
	mul.wide.s32 	%rd6, %r17, 4;
	add.s64 	%rd7, %rd3, %rd6;
	ld.global.f32 	%f2, [%rd7];
	st.shared.f32 	[%r15+1056], %f2;
	shl.b32 	%r18, %r9, 9;
	add.s32 	%r19, %r14, %r18;
	mul.wide.s32 	%rd8, %r19, 4;
	add.s64 	%rd9, %rd3, %rd8;
	ld.global.f32 	%f3, [%rd9];
	st.shared.f32 	[%r15+2112], %f3;
	add.s32 	%r20, %r19, %r16;
	mul.wide.s32 	%rd10, %r20, 4;
	add.s64 	%rd11, %rd3, %rd10;
	ld.global.f32 	%f4, [%rd11];
	st.shared.f32 	[%r15+3168], %f4;
	bar.sync 	0;
	add.s32 	%r21, %r6, %r3;
	add.s32 	%r22, %r2, %r7;
	shl.b32 	%r23, %r3, 7;
	add.s32 	%r24, %r13, %r23;
	cvta.to.global.u64 	%rd12, %rd2;
	shl.b32 	%r25, %r7, 2;
	add.s32 	%r26, %r24, %r25;
	ld.shared.f32 	%f5, [%r26];
	mad.lo.s32 	%r27, %r22, %r10, %r21;
	mul.wide.s32 	%rd13, %r27, 4;
	add.s64 	%rd14, %rd12, %rd13;
	st.global.f32 	[%rd14], %f5;
	ld.shared.f32 	%f6, [%r26+32];
	add.s32 	%r28, %r27, %r16;
	mul.wide.s32 	%rd15, %r28, 4;
	add.s64 	%rd16, %rd12, %rd15;
	st.global.f32 	[%rd16], %f6;
	ld.shared.f32 	%f7, [%r26+64];
	add.s32 	%r29, %r27, %r18;
	mul.wide.s32 	%rd17, %r29, 4;
	add.s64 	%rd18, %rd12, %rd17;
	st.global.f32 	[%rd18], %f7;
	ld.shared.f32 	%f8, [%r26+96];
	add.s32 	%r30, %r29, %r16;
	mul.wide.s32 	%rd19, %r30, 4;
	add.s64 	%rd20, %rd12, %rd19;
	st.global.f32 	[%rd20], %f8;
	ret;

}


// ===== COMPILED SASS (sm_100) =====

	.target	sm_100

	.elftype	@"ET_EXEC"


//--------------------- .note.nv.tkinfo           --------------------------
	.section	.note.nv.tkinfo,"",@"SHT_NOTE"
	.sectionflags	@"SHF_NOTE_NV_TKINFO"
	.tkinfo
        /*0018*/ 	.word	0x00000002
        /*0030*/ 	.string	""
        /*0030*/ 	.string	"ptxas"
        /*0030*/ 	.string	"Cuda compilation tools, release 13.0, V13.0.88"
        /*0030*/ 	.string	"Build cuda_13.0.r13.0/compiler.36424714_0"
        /*0030*/ 	.string	"-arch sm_100 -m 64 "



//--------------------- .note.nv.cuinfo           --------------------------
	.section	.note.nv.cuinfo,"",@"SHT_NOTE"
	.sectionflags	@"SHF_NOTE_NV_CUINFO"
        /*0018*/ 	.short	0x0002
        /*001a*/ 	.short	0x0064
        /*001c*/ 	.short	0x0082
	.zero		2


//--------------------- .nv.info                  --------------------------
	.section	.nv.info,"",@"SHT_CUDA_INFO"
	.align	4


	//----- nvinfo : EIATTR_REGCOUNT
	.align		4
        /*0000*/ 	.byte	0x04, 0x2f
        /*0002*/ 	.short	(.L_1 - .L_0)
	.align		4
.L_0:
        /*0004*/ 	.word	index@(_Z4copyPfS_)
        /*0008*/ 	.word	0x00000018


	//----- nvinfo : EIATTR_FRAME_SIZE
	.align		4
.L_1:
        /*000c*/ 	.byte	0x04, 0x11
        /*000e*/ 	.short	(.L_3 - .L_2)
	.align		4
.L_2:
        /*0010*/ 	.word	index@(_Z4copyPfS_)
        /*0014*/ 	.word	0x00000000


	//----- nvinfo : EIATTR_REGCOUNT
	.align		4
.L_3:
        /*0018*/ 	.byte	0x04, 0x2f
        /*001a*/ 	.short	(.L_5 - .L_4)
	.align		4
.L_4:
        /*001c*/ 	.word	index@(_Z15transposeNativePfS_)
        /*0020*/ 	.word	0x00000010


	//----- nvinfo : EIATTR_FRAME_SIZE
	.align		4
.L_5:
        /*0024*/ 	.byte	0x04, 0x11
        /*0026*/ 	.short	(.L_7 - .L_6)
	.align		4
.L_6:
        /*0028*/ 	.word	index@(_Z15transposeNativePfS_)
        /*002c*/ 	.word	0x00000000


	//----- nvinfo : EIATTR_REGCOUNT
	.align		4
.L_7:
        /*0030*/ 	.byte	0x04, 0x2f
        /*0032*/ 	.short	(.L_9 - .L_8)
	.align		4
.L_8:
        /*0034*/ 	.word	index@(_Z18transposeSharedMemPfS_)
        /*0038*/ 	.word	0x00000018


	//----- nvinfo : EIATTR_FRAME_SIZE
	.align		4
.L_9:
        /*003c*/ 	.byte	0x04, 0x11
        /*003e*/ 	.short	(.L_11 - .L_10)
	.align		4
.L_10:
        /*0040*/ 	.word	index@(_Z18transposeSharedMemPfS_)
        /*0044*/ 	.word	0x00000000


	//----- nvinfo : EIATTR_REGCOUNT
	.align		4
.L_11:
        /*0048*/ 	.byte	0x04, 0x2f
        /*004a*/ 	.short	(.L_13 - .L_12)
	.align		4
.L_12:
        /*004c*/ 	.word	index@(_Z24transposeNoBankConflictsPfS_)
        /*0050*/ 	.word	0x00000018


	//----- nvinfo : EIATTR_FRAME_SIZE
	.align		4
.L_13:
        /*0054*/ 	.byte	0x04, 0x11
        /*0056*/ 	.short	(.L_15 - .L_14)
	.align		4
.L_14:
        /*0058*/ 	.word	index@(_Z24transposeNoBankConflictsPfS_)
        /*005c*/ 	.word	0x00000000


	//----- nvinfo : EIATTR_MIN_STACK_SIZE
	.align		4
.L_15:
        /*0060*/ 	.byte	0x04, 0x12
        /*0062*/ 	.short	(.L_17 - .L_16)
	.align		4
.L_16:
        /*0064*/ 	.word	index@(_Z24transposeNoBankConflictsPfS_)
        /*0068*/ 	.word	0x00000000


	//----- nvinfo : EIATTR_MIN_STACK_SIZE
	.align		4
.L_17:
        /*006c*/ 	.byte	0x04, 0x12
        /*006e*/ 	.short	(.L_19 - .L_18)
	.align		4
.L_18:
        /*0070*/ 	.word	index@(_Z18transposeSharedMemPfS_)
        /*0074*/ 	.word	0x00000000


	//----- nvinfo : EIATTR_MIN_STACK_SIZE
	.align		4
.L_19:
        /*0078*/ 	.byte	0x04, 0x12
        /*007a*/ 	.short	(.L_21 - .L_20)
	.align		4
.L_20:
        /*007c*/ 	.word	index@(_Z15transposeNativePfS_)
        /*0080*/ 	.word	0x00000000


	//----- nvinfo : EIATTR_MIN_STACK_SIZE
	.align		4
.L_21:
        /*0084*/ 	.byte	0x04, 0x12
        /*0086*/ 	.short	(.L_23 - .L_22)
	.align		4
.L_22:
        /*0088*/ 	.word	index@(_Z4copyPfS_)
        /*008c*/ 	.word	0x00000000
.L_23:


//--------------------- .nv.compat                --------------------------
	.section	.nv.compat,"",@"SHT_CUDA_COMPAT_INFO"
	.align	4
        /*0000*/ 	.byte	0x02, 0x09, 0x00, 0x00, 0x02, 0x02, 0x01, 0x00, 0x02, 0x05, 0x05, 0x00, 0x03, 0x07, 0x01, 0x01
        /*0010*/ 	.byte	0x02, 0x03, 0x00, 0x00, 0x02, 0x06, 0x01, 0x00, 0x04, 0x0b, 0x08, 0x00, 0x09, 0x00, 0x00, 0x00
        /*0020*/ 	.byte	0x00, 0x00, 0x00, 0x00


//--------------------- .nv.info._Z24transposeNoBankConflictsPfS_ --------------------------
	.section	.nv.info._Z24transposeNoBankConflictsPfS_,"",@"SHT_CUDA_INFO"
	.sectionflags	@""
	.align	4


	//----- nvinfo : EIATTR_CUDA_API_VERSION
	.align		4
        /*0000*/ 	.byte	0x04, 0x37
        /*0002*/ 	.short	(.L_25 - .L_24)
.L_24:
        /*0004*/ 	.word	0x00000082


	//----- nvinfo : EIATTR_KPARAM_INFO
	.align		4
.L_25:
        /*0008*/ 	.byte	0x04, 0x17
        /*000a*/ 	.short	(.L_27 - .L_26)
.L_26:
        /*000c*/ 	.word	0x00000000
        /*0010*/ 	.short	0x0001
        /*0012*/ 	.short	0x0008
        /*0014*/ 	.byte	0x00, 0xf5, 0x21, 0x00


	//----- nvinfo : EIATTR_KPARAM_INFO
	.align		4
.L_27:
        /*0018*/ 	.byte	0x04, 0x17
        /*001a*/ 	.short	(.L_29 - .L_28)
.L_28:
        /*001c*/ 	.word	0x00000000
        /*0020*/ 	.short	0x0000
        /*0022*/ 	.short	0x0000
        /*0024*/ 	.byte	0x00, 0xf5, 0x21, 0x00


	//----- nvinfo : EIATTR_SPARSE_MMA_MASK
	.align		4
.L_29:
        /*0028*/ 	.byte	0x03, 0x50
        /*002a*/ 	.short	0x0000


	//----- nvinfo : EIATTR_MAXREG_COUNT
	.align		4
        /*002c*/ 	.byte	0x03, 0x1b
        /*002e*/ 	.short	0x00ff


	//----- nvinfo : EIATTR_NUM_BARRIERS
	.align		4
        /*0030*/ 	.byte	0x02, 0x4c
        /*0032*/ 	.byte	0x01
	.zero		1


	//----- nvinfo : EIATTR_MERCURY_ISA_VERSION
	.align		4
        /*0034*/ 	.byte	0x03, 0x5f
        /*0036*/ 	.short	0x0101


	//----- nvinfo : EIATTR_VRC_CTA_INIT_COUNT
	.align		4
        /*0038*/ 	.byte	0x02, 0x4a
	.zero		1
	.zero		1


	//----- nvinfo : EIATTR_EXIT_INSTR_OFFSETS
	.align		4
        /*003c*/ 	.byte	0x04, 0x1c
        /*003e*/ 	.short	(.L_31 - .L_30)


	//   ....[0]....
.L_30:
        /*0040*/ 	.word	0x00000360


	//----- nvinfo : EIATTR_CBANK_PARAM_SIZE
	.align		4
.L_31:
        /*0044*/ 	.byte	0x03, 0x19
        /*0046*/ 	.short	0x0010


	//----- nvinfo : EIATTR_PARAM_CBANK
	.align		4
        /*0048*/ 	.byte	0x04, 0x0a
        /*004a*/ 	.short	(.L_33 - .L_32)
	.align		4
.L_32:
        /*004c*/ 	.word	index@(.nv.constant0._Z24transposeNoBankConflictsPfS_)
        /*0050*/ 	.short	0x0380
        /*0052*/ 	.short	0x0010


	//----- nvinfo : EIATTR_SW_WAR
	.align		4
.L_33:
        /*0054*/ 	.byte	0x04, 0x36
        /*0056*/ 	.short	(.L_35 - .L_34)
.L_34:
        /*0058*/ 	.word	0x00000008
.L_35:


//--------------------- .nv.info._Z18transposeSharedMemPfS_ --------------------------
	.section	.nv.info._Z18transposeSharedMemPfS_,"",@"SHT_CUDA_INFO"
	.sectionflags	@""
	.align	4


	//----- nvinfo : EIATTR_CUDA_API_VERSION
	.align		4
        /*0000*/ 	.byte	0x04, 0x37
        /*0002*/ 	.short	(.L_37 - .L_36)
.L_36:
        /*0004*/ 	.word	0x00000082


	//----- nvinfo : EIATTR_KPARAM_INFO
	.align		4
.L_37:
        /*0008*/ 	.byte	0x04, 0x17
        /*000a*/ 	.short	(.L_39 - .L_38)
.L_38:
        /*000c*/ 	.word	0x00000000
        /*0010*/ 	.short	0x0001
        /*0012*/ 	.short	0x0008
        /*0014*/ 	.byte	0x00, 0xf5, 0x21, 0x00


	//----- nvinfo : EIATTR_KPARAM_INFO
	.align		4
.L_39:
        /*0018*/ 	.byte	0x04, 0x17
        /*001a*/ 	.short	(.L_41 - .L_40)
.L_40:
        /*001c*/ 	.word	0x00000000
        /*0020*/ 	.short	0x0000
        /*0022*/ 	.short	0x0000
        /*0024*/ 	.byte	0x00, 0xf5, 0x21, 0x00


	//----- nvinfo : EIATTR_SPARSE_MMA_MASK
	.align		4
.L_41:
        /*0028*/ 	.byte	0x03, 0x50
        /*002a*/ 	.short	0x0000


	//----- nvinfo : EIATTR_MAXREG_COUNT
	.align		4
        /*002c*/ 	.byte	0x03, 0x1b
        /*002e*/ 	.short	0x00ff


	//----- nvinfo : EIATTR_NUM_BARRIERS
	.align		4
        /*0030*/ 	.byte	0x02, 0x4c
        /*0032*/ 	.byte	0x01
	.zero		1


	//----- nvinfo : EIATTR_MERCURY_ISA_VERSION
	.align		4
        /*0034*/ 	.byte	0x03, 0x5f
        /*0036*/ 	.short	0x0101


	//----- nvinfo : EIATTR_VRC_CTA_INIT_COUNT
	.align		4
        /*0038*/ 	.byte	0x02, 0x4a
	.zero		1
	.zero		1


	//----- nvinfo : EIATTR_EXIT_INSTR_OFFSETS
	.align		4
        /*003c*/ 	.byte	0x04, 0x1c
        /*003e*/ 	.short	(.L_43 - .L_42)


	//   ....[0]....
.L_42:
        /*0040*/ 	.word	0x00000360


	//----- nvinfo : EIATTR_CBANK_PARAM_SIZE
	.align		4
.L_43:
        /*0044*/ 	.byte	0x03, 0x19
        /*0046*/ 	.short	0x0010


	//----- nvinfo : EIATTR_PARAM_CBANK
	.align		4
        /*0048*/ 	.byte	0x04, 0x0a
        /*004a*/ 	.short	(.L_45 - .L_44)
	.align		4
.L_44:
        /*004c*/ 	.word	index@(.nv.constant0._Z18transposeSharedMemPfS_)
        /*0050*/ 	.short	0x0380
        /*0052*/ 	.short	0x0010


	//----- nvinfo : EIATTR_SW_WAR
	.align		4
.L_45:
        /*0054*/ 	.byte	0x04, 0x36
        /*0056*/ 	.short	(.L_47 - .L_46)
.L_46:
        /*0058*/ 	.word	0x00000008
.L_47:


//--------------------- .nv.info._Z15transposeNativePfS_ --------------------------
	.section	.nv.info._Z15transposeNativePfS_,"",@"SHT_CUDA_INFO"
	.sectionflags	@""
	.align	4


	//----- nvinfo : EIATTR_CUDA_API_VERSION
	.align		4
        /*0000*/ 	.byte	0x04, 0x37
        /*0002*/ 	.short	(.L_49 - .L_48)
.L_48:
        /*0004*/ 	.word	0x00000082


	//----- nvinfo : EIATTR_KPARAM_INFO
	.align		4
.L_49:
        /*0008*/ 	.byte	0x04, 0x17
        /*000a*/ 	.short	(.L_51 - .L_50)
.L_50:
        /*000c*/ 	.word	0x00000000
        /*0010*/ 	.short	0x0001
        /*0012*/ 	.short	0x0008
        /*0014*/ 	.byte	0x00, 0xf5, 0x21, 0x00


	//----- nvinfo : EIATTR_KPARAM_INFO
	.align		4
.L_51:
        /*0018*/ 	.byte	0x04, 0x17
        /*001a*/ 	.short	(.L_53 - .L_52)
.L_52:
        /*001c*/ 	.word	0x00000000
        /*0020*/ 	.short	0x0000
        /*0022*/ 	.short	0x0000
        /*0024*/ 	.byte	0x00, 0xf5, 0x21, 0x00


	//----- nvinfo : EIATTR_SPARSE_MMA_MASK
	.align		4
.L_53:
        /*0028*/ 	.byte	0x03, 0x50
        /*002a*/ 	.short	0x0000


	//----- nvinfo : EIATTR_MAXREG_COUNT
	.align		4
        /*002c*/ 	.byte	0x03, 0x1b
        /*002e*/ 	.short	0x00ff


	//----- nvinfo : EIATTR_MERCURY_ISA_VERSION
	.align		4
        /*0030*/ 	.byte	0x03, 0x5f
        /*0032*/ 	.short	0x0101


	//----- nvinfo : EIATTR_VRC_CTA_INIT_COUNT
	.align		4
        /*0034*/ 	.byte	0x02, 0x4a
	.zero		1
	.zero		1


	//----- nvinfo : EIATTR_EXIT_INSTR_OFFSETS
	.align		4
        /*0038*/ 	.byte	0x04, 0x1c
        /*003a*/ 	.short	(.L_55 - .L_54)


	//   ....[0]....
.L_54:
        /*003c*/ 	.word	0x000001e0


	//----- nvinfo : EIATTR_CBANK_PARAM_SIZE
	.align		4
.L_55:
        /*0040*/ 	.byte	0x03, 0x19
        /*0042*/ 	.short	0x0010


	//----- nvinfo : EIATTR_PARAM_CBANK
	.align		4
        /*0044*/ 	.byte	0x04, 0x0a
        /*0046*/ 	.short	(.L_57 - .L_56)
	.align		4
.L_56:
        /*0048*/ 	.word	index@(.nv.constant0._Z15transposeNativePfS_)
        /*004c*/ 	.short	0x0380
        /*004e*/ 	.short	0x0010


	//----- nvinfo : EIATTR_SW_WAR
	.align		4
.L_57:
        /*0050*/ 	.byte	0x04, 0x36
        /*0052*/ 	.short	(.L_59 - .L_58)
.L_58:
        /*0054*/ 	.word	0x00000008
.L_59:


//--------------------- .nv.info._Z4copyPfS_      --------------------------
	.section	.nv.info._Z4copyPfS_,"",@"SHT_CUDA_INFO"
	.sectionflags	@""
	.align	4


	//----- nvinfo : EIATTR_CUDA_API_VERSION
	.align		4
        /*0000*/ 	.byte	0x04, 0x37
        /*0002*/ 	.short	(.L_61 - .L_60)
.L_60:
        /*0004*/ 	.word	0x00000082


	//----- nvinfo : EIATTR_KPARAM_INFO
	.align		4
.L_61:
        /*0008*/ 	.byte	0x04, 0x17
        /*000a*/ 	.short	(.L_63 - .L_62)
.L_62:
        /*000c*/ 	.word	0x00000000
        /*0010*/ 	.short	0x0001
        /*0012*/ 	.short	0x0008
        /*0014*/ 	.byte	0x00, 0xf5, 0x21, 0x00


	//----- nvinfo : EIATTR_KPARAM_INFO
	.align		4
.L_63:
        /*0018*/ 	.byte	0x04, 0x17
        /*001a*/ 	.short	(.L_65 - .L_64)
.L_64:
        /*001c*/ 	.word	0x00000000
        /*0020*/ 	.short	0x0000
        /*0022*/ 	.short	0x0000
        /*0024*/ 	.byte	0x00, 0xf5, 0x21, 0x00


	//----- nvinfo : EIATTR_SPARSE_MMA_MASK
	.align		4
.L_65:
        /*0028*/ 	.byte	0x03, 0x50
        /*002a*/ 	.short	0x0000


	//----- nvinfo : EIATTR_MAXREG_COUNT
	.align		4
        /*002c*/ 	.byte	0x03, 0x1b
        /*002e*/ 	.short	0x00ff


	//----- nvinfo : EIATTR_MERCURY_ISA_VERSION
	.align		4
        /*0030*/ 	.byte	0x03, 0x5f
        /*0032*/ 	.short	0x0101


	//----- nvinfo : EIATTR_VRC_CTA_INIT_COUNT
	.align		4
        /*0034*/ 	.byte	0x02, 0x4a
	.zero		1
	.zero		1


	//----- nvinfo : EIATTR_EXIT_INSTR_OFFSETS
	.align		4
        /*0038*/ 	.byte	0x04, 0x1c
        /*003a*/ 	.short	(.L_67 - .L_66)


	//   ....[0]....
.L_66:
        /*003c*/ 	.word	0x00000200


	//----- nvinfo : EIATTR_CBANK_PARAM_SIZE
	.align		4
.L_67:
        /*0040*/ 	.byte	0x03, 0x19
        /*0042*/ 	.short	0x0010


	//----- nvinfo : EIATTR_PARAM_CBANK
	.align		4
        /*0044*/ 	.byte	0x04, 0x0a
        /*0046*/ 	.short	(.L_69 - .L_68)
	.align		4
.L_68:
        /*0048*/ 	.word	index@(.nv.constant0._Z4copyPfS_)
        /*004c*/ 	.short	0x0380
        /*004e*/ 	.short	0x0010


	//----- nvinfo : EIATTR_SW_WAR
	.align		4
.L_69:
        /*0050*/ 	.byte	0x04, 0x36
        /*0052*/ 	.short	(.L_71 - .L_70)
.L_70:
        /*0054*/ 	.word	0x00000008
.L_71:


//--------------------- .nv.callgraph             --------------------------
	.section	.nv.callgraph,"",@"SHT_CUDA_CALLGRAPH"
	.align	4
	.sectionentsize	8
	.align		4
        /*0000*/ 	.word	0x00000000
	.align		4
        /*0004*/ 	.word	0xffffffff
	.align		4
        /*0008*/ 	.word	0x00000000
	.align		4
        /*000c*/ 	.word	0xfffffffe
	.align		4
        /*0010*/ 	.word	0x00000000
	.align		4
        /*0014*/ 	.word	0xfffffffd
	.align		4
        /*0018*/ 	.word	0x00000000
	.align		4
        /*001c*/ 	.word	0xfffffffc


//--------------------- .text._Z24transposeNoBankConflictsPfS_ --------------------------
	.section	.text._Z24transposeNoBankConflictsPfS_,"ax",@progbits
	.align	128
        .global         _Z24transposeNoBankConflictsPfS_
        .type           _Z24transposeNoBankConflictsPfS_,@function
        .size           _Z24transposeNoBankConflictsPfS_,(.L_x_4 - _Z24transposeNoBankConflictsPfS_)
        .other          _Z24transposeNoBankConflictsPfS_,@"STO_CUDA_ENTRY STV_DEFAULT"
_Z24transposeNoBankConflictsPfS_:
.text._Z24transposeNoBankConflictsPfS_:
[----:B------:R-:W-:Y:S01]  /*0000*/  LDC R1, c[0x0][0x37c] ;  /* 0x0000df00ff017b82 */ /* 0x000fe20000000800 */
[----:B------:R-:W0:Y:S07]  /*0010*/  S2R R6, SR_CTAID.X ;  /* 0x0000000000067919 */ /* 0x000e2e0000002500 */
[----:B------:R-:W1:Y:S01]  /*0020*/  LDC R4, c[0x0][0x370] ;  /* 0x0000dc00ff047b82 */ /* 0x000e620000000800 */
[----:B------:R-:W2:Y:S01]  /*0030*/  LDCU.64 UR6, c[0x0][0x358] ;  /* 0x00006b00ff0677ac */ /* 0x000ea20008000a00 */
[----:B------:R-:W0:Y:S01]  /*0040*/  S2R R5, SR_TID.X ;  /* 0x0000000000057919 */ /* 0x000e220000002100 */
[----:B------:R-:W3:Y:S05]  /*0050*/  S2R R0, SR_CTAID.Y ;  /* 0x0000000000007919 */ /* 0x000eea0000002600 */
[----:B------:R-:W4:Y:S01]  /*0060*/  LDC.64 R2, c[0x0][0x380] ;  /* 0x0000e000ff027b82 */ /* 0x000f220000000a00 */
[----:B------:R-:W3:Y:S01]  /*0070*/  S2R R7, SR_TID.Y ;  /* 0x0000000000077919 */ /* 0x000ee20000002200 */
[----:B-1----:R-:W-:-:S02]  /*0080*/  SHF.L.U32 R8, R4, 0x5, RZ ;  /* 0x0000000504087819 */ /* 0x002fc400000006ff */
[----:B0-----:R-:W-:Y:S02]  /*0090*/  LEA R9, R6, R5, 0x5 ;  /* 0x0000000506097211 */ /* 0x001fe400078e28ff */
[----:B---3--:R-:W-:-:S05]  /*00a0*/  LEA R10, R0, R7, 0x5 ;  /* 0x00000007000a7211 */ /* 0x008fca00078e28ff */
[----:B------:R-:W-:-:S04]  /*00b0*/  IMAD R9, R10, R8, R9 ;  /* 0x000000080a097224 */ /* 0x000fc800078e0209 */
[--C-:B----4-:R-:W-:Y:S01]  /*00c0*/  IMAD.WIDE R10, R9, 0x4, R2.reuse ;  /* 0x00000004090a7825 */ /* 0x110fe200078e0202 */
[CC--:B------:R-:W-:Y:S02]  /*00d0*/  LEA R15, R4.reuse, R9.reuse, 0x9 ;  /* 0x00000009040f7211 */ /* 0x0c0fe400078e48ff */
[C---:B------:R-:W-:Y:S02]  /*00e0*/  LEA R13, R4.reuse, R9, 0x8 ;  /* 0x00000009040d7211 */ /* 0x040fe400078e40ff */
[----:B------:R-:W-:Y:S01]  /*00f0*/  LEA R17, R4, R15, 0x8 ;  /* 0x0000000f04117211 */ /* 0x000fe200078e40ff */
[--C-:B------:R-:W-:Y:S01]  /*0100*/  IMAD.WIDE R14, R15, 0x4, R2.reuse ;  /* 0x000000040f0e7825 */ /* 0x100fe200078e0202 */
[----:B--2---:R-:W2:Y:S03]  /*0110*/  LDG.E R10, desc[UR6][R10.64] ;  /* 0x000000060a0a7981 */ /* 0x004ea6000c1e1900 */
[----:B------:R-:W-:-:S02]  /*0120*/  IMAD.WIDE R12, R13, 0x4, R2 ;  /* 0x000000040d0c7825 */ /* 0x000fc400078e0202 */
[----:B------:R-:W3:Y:S02]  /*0130*/  LDG.E R14, desc[UR6][R14.64] ;  /* 0x000000060e0e7981 */ /* 0x000ee4000c1e1900 */
[----:B------:R-:W-:Y:S02]  /*0140*/  IMAD.WIDE R2, R17, 0x4, R2 ;  /* 0x0000000411027825 */ /* 0x000fe400078e0202 */
[----:B------:R-:W4:Y:S04]  /*0150*/  LDG.E R12, desc[UR6][R12.64] ;  /* 0x000000060c0c7981 */ /* 0x000f28000c1e1900 */
[----:B------:R0:W5:Y:S01]  /*0160*/  LDG.E R18, desc[UR6][R2.64] ;  /* 0x0000000602127981 */ /* 0x000162000c1e1900 */
[----:B------:R-:W1:Y:S01]  /*0170*/  S2UR UR5, SR_CgaCtaId ;  /* 0x00000000000579c3 */ /* 0x000e620000008800 */
[----:B------:R-:W-:-:S07]  /*0180*/  UMOV UR4, 0x400 ;  /* 0x0000040000047882 */ /* 0x000fce0000000000 */
[----:B0-----:R-:W0:Y:S01]  /*0190*/  LDC.64 R2, c[0x0][0x388] ;  /* 0x0000e200ff027b82 */ /* 0x001e220000000a00 */
[----:B-1----:R-:W-:-:S06]  /*01a0*/  ULEA UR4, UR5, UR4, 0x18 ;  /* 0x0000000405047291 */ /* 0x002fcc000f8ec0ff */
[----:B------:R-:W-:-:S05]  /*01b0*/  LEA R16, R5, UR4, 0x2 ;  /* 0x0000000405107c11 */ /* 0x000fca000f8e10ff */
[----:B------:R-:W-:Y:S01]  /*01c0*/  IMAD R9, R7, 0x84, R16 ;  /* 0x0000008407097824 */ /* 0x000fe200078e0210 */
[----:B------:R-:W-:-:S04]  /*01d0*/  LEA R16, R5, R16, 0x7 ;  /* 0x0000001005107211 */ /* 0x000fc800078e38ff */
[----:B------:R-:W-:Y:S02]  /*01e0*/  LEA R16, R7, R16, 0x2 ;  /* 0x0000001007107211 */ /* 0x000fe400078e10ff */
[----:B------:R-:W-:Y:S02]  /*01f0*/  LEA R5, R0, R5, 0x5 ;  /* 0x0000000500057211 */ /* 0x000fe400078e28ff */
[----:B------:R-:W-:-:S05]  /*0200*/  LEA R6, R6, R7, 0x5 ;  /* 0x0000000706067211 */ /* 0x000fca00078e28ff */
[----:B------:R-:W-:-:S05]  /*0210*/  IMAD R5, R8, R6, R5 ;  /* 0x0000000608057224 */ /* 0x000fca00078e0205 */
[CC--:B------:R-:W-:Y:S02]  /*0220*/  LEA R17, R4.reuse, R5.reuse, 0x9 ;  /* 0x0000000504117211 */ /* 0x0c0fe400078e48ff */
[C---:B------:R-:W-:Y:S02]  /*0230*/  LEA R7, R4.reuse, R5, 0x8 ;  /* 0x0000000504077211 */ /* 0x040fe400078e40ff */
[----:B------:R-:W-:Y:S01]  /*0240*/  LEA R21, R4, R17, 0x8 ;  /* 0x0000001104157211 */ /* 0x000fe200078e40ff */
[----:B0-----:R-:W-:-:S04]  /*0250*/  IMAD.WIDE R4, R5, 0x4, R2 ;  /* 0x0000000405047825 */ /* 0x001fc800078e0202 */
[--C-:B------:R-:W-:Y:S01]  /*0260*/  IMAD.WIDE R6, R7, 0x4, R2.reuse ;  /* 0x0000000407067825 */ /* 0x100fe200078e0202 */
[----:B--2---:R-:W-:Y:S04]  /*0270*/  STS [R9], R10 ;  /* 0x0000000a09007388 */ /* 0x004fe80000000800 */
[----:B---3--:R-:W-:Y:S04]  /*0280*/  STS [R9+0x840], R14 ;  /* 0x0008400e09007388 */ /* 0x008fe80000000800 */
[----:B----4-:R-:W-:Y:S04]  /*0290*/  STS [R9+0x420], R12 ;  /* 0x0004200c09007388 */ /* 0x010fe80000000800 */
[----:B-----5:R0:W-:Y:S01]  /*02a0*/  STS [R9+0xc60], R18 ;  /* 0x000c601209007388 */ /* 0x0201e20000000800 */
[----:B------:R-:W-:Y:S06]  /*02b0*/  BAR.SYNC.DEFER_BLOCKING 0x0 ;  /* 0x0000000000007b1d */ /* 0x000fec0000010000 */
[----:B------:R-:W1:Y:S04]  /*02c0*/  LDS R11, [R16] ;  /* 0x00000000100b7984 */ /* 0x000e680000000800 */
[----:B------:R-:W2:Y:S04]  /*02d0*/  LDS R13, [R16+0x20] ;  /* 0x00002000100d7984 */ /* 0x000ea80000000800 */
[----:B------:R-:W3:Y:S04]  /*02e0*/  LDS R15, [R16+0x40] ;  /* 0x00004000100f7984 */ /* 0x000ee80000000800 */
[----:B------:R-:W4:Y:S01]  /*02f0*/  LDS R19, [R16+0x60] ;  /* 0x0000600010137984 */ /* 0x000f220000000800 */
[----:B0-----:R-:W-:-:S04]  /*0300*/  IMAD.WIDE R8, R17, 0x4, R2 ;  /* 0x0000000411087825 */ /* 0x001fc800078e0202 */
[----:B------:R-:W-:Y:S01]  /*0310*/  IMAD.WIDE R2, R21, 0x4, R2 ;  /* 0x0000000415027825 */ /* 0x000fe200078e0202 */
[----:B-1----:R-:W-:Y:S04]  /*0320*/  STG.E desc[UR6][R4.64], R11 ;  /* 0x0000000b04007986 */ /* 0x002fe8000c101906 */
[----:B--2---:R-:W-:Y:S04]  /*0330*/  STG.E desc[UR6][R6.64], R13 ;  /* 0x0000000d06007986 */ /* 0x004fe8000c101906 */
[----:B---3--:R-:W-:Y:S04]  /*0340*/  STG.E desc[UR6][R8.64], R15 ;  /* 0x0000000f08007986 */ /* 0x008fe8000c101906 */
[----:B----4-:R-:W-:Y:S01]  /*0350*/  STG.E desc[UR6][R2.64], R19 ;  /* 0x0000001302007986 */ /* 0x010fe2000c101906 */
[----:B------:R-:W-:Y:S05]  /*0360*/  EXIT ;  /* 0x000000000000794d */ /* 0x000fea0003800000 */
.L_x_0:
[----:B------:R-:W-:-:S00]  /*0370*/  BRA `(.L_x_0) ;  /* 0xfffffffc00fc7947 */ /* 0x000fc0000383ffff */
[----:B------:R-:W-:-:S00]  /*0380*/  NOP ;  /* 0x0000000000007918 */ /* 0x000fc00000000000 */
[----:B------:R-:W-:-:S00]  /*0390*/  NOP ;  /* 0x0000000000007918 */ /* 0x000fc00000000000 */
[----:B------:R-:W-:-:S00]  /*03a0*/  NOP ;  /* 0x0000000000007918 */ /* 0x000fc00000000000 */
[----:B------:R-:W-:-:S00]  /*03b0*/  NOP ;  /* 0x0000000000007918 */ /* 0x000fc00000000000 */
[----:B------:R-:W-:-:S00]  /*03c0*/  NOP ;  /* 0x0000000000007918 */ /* 0x000fc00000000000 */
[----:B------:R-:W-:-:S00]  /*03d0*/  NOP ;  /* 0x0000000000007918 */ /* 0x000fc00000000000 */
[----:B------:R-:W-:-:S00]  /*03e0*/  NOP ;  /* 0x0000000000007918 */ /* 0x000fc00000000000 */
[----:B------:R-:W-:-:S00]  /*03f0*/  NOP ;  /* 0x0000000000007918 */ /* 0x000fc00000000000 */
.L_x_4:


//--------------------- .text._Z18transposeSharedMemPfS_ --------------------------
	.section	.text._Z18transposeSharedMemPfS_,"ax",@progbits
	.align	128
        .global         _Z18transposeSharedMemPfS_
        .type           _Z18transposeSharedMemPfS_,@function
        .size           _Z18transposeSharedMemPfS_,(.L_x_5 - _Z18transposeSharedMemPfS_)
        .other          _Z18transposeSharedMemPfS_,@"STO_CUDA_ENTRY STV_DEFAULT"
_Z18transposeSharedMemPfS_:
.text._Z18transposeSharedMemPfS_:
        /* <DEDUP_REMOVED lines=27> */
[----:B------:R-:W-:-:S04]  /*01b0*/  LEA R16, R5, UR4, 0x2 ;  /* 0x0000000405107c11 */ /* 0x000fc8000f8e10ff */
[----:B------:R-:W-:Y:S01]  /*01c0*/  LEA R9, R7, R16, 0x7 ;  /* 0x0000001007097211 */ /* 0x000fe200078e38ff */
[----:B------:R-:W-:-:S05]  /*01d0*/  IMAD R16, R5, 0x7c, R16 ;  /* 0x0000007c05107824 */ /* 0x000fca00078e0210 */
        /* <DEDUP_REMOVED lines=25> */
.L_x_1:
        /* <DEDUP_REMOVED lines=9> */
.L_x_5:


//--------------------- .text._Z15transposeNativePfS_ --------------------------
	.section	.text._Z15transposeNativePfS_,"ax",@progbits
	.align	128
        .global         _Z15transposeNativePfS_
        .type           _Z15transposeNativePfS_,@function
        .size           _Z15transposeNativePfS_,(.L_x_6 - _Z15transposeNativePfS_)
        .other          _Z15transposeNativePfS_,@"STO_CUDA_ENTRY STV_DEFAULT"
_Z15transposeNativePfS_:
.text._Z15transposeNativePfS_:
[----:B------:R-:W-:Y:S01]  /*0000*/  LDC R1, c[0x0][0x37c] ;  /* 0x0000df00ff017b82 */ /* 0x000fe20000000800 */
[----:B------:R-:W0:Y:S07]  /*0010*/  S2R R0, SR_CTAID.X ;  /* 0x0000000000007919 */ /* 0x000e2e0000002500 */
[----:B------:R-:W1:Y:S01]  /*0020*/  LDC R12, c[0x0][0x370] ;  /* 0x0000dc00ff0c7b82 */ /* 0x000e620000000800 */
[----:B------:R-:W2:Y:S01]  /*0030*/  LDCU.64 UR4, c[0x0][0x358] ;  /* 0x00006b00ff0477ac */ /* 0x000ea20008000a00 */
[----:B------:R-:W0:Y:S01]  /*0040*/  S2R R5, SR_TID.X ;  /* 0x0000000000057919 */ /* 0x000e220000002100 */
[----:B------:R-:W3:Y:S05]  /*0050*/  S2R R9, SR_CTAID.Y ;  /* 0x0000000000097919 */ /* 0x000eea0000002600 */
[----:B------:R-:W4:Y:S01]  /*0060*/  LDC.64 R2, c[0x0][0x380] ;  /* 0x0000e000ff027b82 */ /* 0x000f220000000a00 */
[----:B------:R-:W3:Y:S07]  /*0070*/  S2R R4, SR_TID.Y ;  /* 0x0000000000047919 */ /* 0x000eee0000002200 */
[----:B------:R-:W5:Y:S01]  /*0080*/  LDC.64 R6, c[0x0][0x388] ;  /* 0x0000e200ff067b82 */ /* 0x000f620000000a00 */
[----:B-1----:R-:W-:-:S02]  /*0090*/  SHF.L.U32 R8, R12, 0x5, RZ ;  /* 0x000000050c087819 */ /* 0x002fc400000006ff */
[----:B0-----:R-:W-:Y:S02]  /*00a0*/  LEA R0, R0, R5, 0x5 ;  /* 0x0000000500007211 */ /* 0x001fe400078e28ff */
[----:B---3--:R-:W-:-:S05]  /*00b0*/  LEA R9, R9, R4, 0x5 ;  /* 0x0000000409097211 */ /* 0x008fca00078e28ff */
[----:B------:R-:W-:-:S04]  /*00c0*/  IMAD R11, R9, R8, R0 ;  /* 0x00000008090b7224 */ /* 0x000fc800078e0200 */
[----:B----4-:R-:W-:-:S06]  /*00d0*/  IMAD.WIDE R4, R11, 0x4, R2 ;  /* 0x000000040b047825 */ /* 0x010fcc00078e0202 */
[----:B--2---:R-:W2:Y:S01]  /*00e0*/  LDG.E R5, desc[UR4][R4.64] ;  /* 0x0000000404057981 */ /* 0x004ea2000c1e1900 */
[----:B------:R-:W-:Y:S01]  /*00f0*/  IMAD R9, R0, R8, R9 ;  /* 0x0000000800097224 */ /* 0x000fe200078e0209 */
[----:B------:R-:W-:-:S03]  /*0100*/  LEA R13, R12, R11, 0x8 ;  /* 0x0000000b0c0d7211 */ /* 0x000fc600078e40ff */
[----:B-----5:R-:W-:-:S04]  /*0110*/  IMAD.WIDE R6, R9, 0x4, R6 ;  /* 0x0000000409067825 */ /* 0x020fc800078e0206 */
[----:B------:R-:W-:Y:S01]  /*0120*/  IMAD.WIDE R8, R13, 0x4, R2 ;  /* 0x000000040d087825 */ /* 0x000fe200078e0202 */
[----:B--2---:R-:W-:Y:S05]  /*0130*/  STG.E desc[UR4][R6.64], R5 ;  /* 0x0000000506007986 */ /* 0x004fea000c101904 */
[----:B------:R-:W2:Y:S01]  /*0140*/  LDG.E R9, desc[UR4][R8.64] ;  /* 0x0000000408097981 */ /* 0x000ea2000c1e1900 */
[----:B------:R-:W-:-:S05]  /*0150*/  LEA R13, R12, R11, 0x9 ;  /* 0x0000000b0c0d7211 */ /* 0x000fca00078e48ff */
[--C-:B------:R-:W-:Y:S01]  /*0160*/  IMAD.WIDE R10, R13, 0x4, R2.reuse ;  /* 0x000000040d0a7825 */ /* 0x100fe200078e0202 */
[----:B------:R-:W-:Y:S01]  /*0170*/  LEA R13, R12, R13, 0x8 ;  /* 0x0000000d0c0d7211 */ /* 0x000fe200078e40ff */
[----:B--2---:R-:W-:Y:S04]  /*0180*/  STG.E desc[UR4][R6.64+0x20], R9 ;  /* 0x0000200906007986 */ /* 0x004fe8000c101904 */
[----:B------:R-:W2:Y:S01]  /*0190*/  LDG.E R11, desc[UR4][R10.64] ;  /* 0x000000040a0b7981 */ /* 0x000ea2000c1e1900 */
[----:B------:R-:W-:-:S03]  /*01a0*/  IMAD.WIDE R2, R13, 0x4, R2 ;  /* 0x000000040d027825 */ /* 0x000fc600078e0202 */
[----:B--2---:R-:W-:Y:S04]  /*01b0*/  STG.E desc[UR4][R6.64+0x40], R11 ;  /* 0x0000400b06007986 */ /* 0x004fe8000c101904 */
[----:B------:R-:W2:Y:S04]  /*01c0*/  LDG.E R3, desc[UR4][R2.64] ;  /* 0x0000000402037981 */ /* 0x000ea8000c1e1900 */
[----:B--2---:R-:W-:Y:S01]  /*01d0*/  STG.E desc[UR4][R6.64+0x60], R3 ;  /* 0x0000600306007986 */ /* 0x004fe2000c101904 */
[----:B------:R-:W-:Y:S05]  /*01e0*/  EXIT ;  /* 0x000000000000794d */ /* 0x000fea0003800000 */
.L_x_2:
        /* <DEDUP_REMOVED lines=9> */
.L_x_6:


//--------------------- .text._Z4copyPfS_         --------------------------
	.section	.text._Z4copyPfS_,"ax",@progbits
	.align	128
        .global         _Z4copyPfS_
        .type           _Z4copyPfS_,@function
        .size           _Z4copyPfS_,(.L_x_7 - _Z4copyPfS_)
        .other          _Z4copyPfS_,@"STO_CUDA_ENTRY STV_DEFAULT"
_Z4copyPfS_:
.text._Z4copyPfS_:
[----:B------:R-:W-:Y:S01]  /*0000*/  LDC R1, c[0x0][0x37c] ;  /* 0x0000df00ff017b82 */ /* 0x000fe20000000800 */
[----:B------:R-:W0:Y:S07]  /*0010*/  S2R R0, SR_CTAID.Y ;  /* 0x0000000000007919 */ /* 0x000e2e0000002600 */
[----:B------:R-:W1:Y:S01]  /*0020*/  LDC R16, c[0x0][0x370] ;  /* 0x0000dc00ff107b82 */ /* 0x000e620000000800 */
[----:B------:R-:W2:Y:S01]  /*0030*/  LDCU.64 UR4, c[0x0][0x358] ;  /* 0x00006b00ff0477ac */ /* 0x000ea20008000a00 */
[----:B------:R-:W0:Y:S01]  /*0040*/  S2R R5, SR_TID.Y ;  /* 0x0000000000057919 */ /* 0x000e220000002200 */
[----:B------:R-:W3:Y:S05]  /*0050*/  S2R R4, SR_CTAID.X ;  /* 0x0000000000047919 */ /* 0x000eea0000002500 */
[----:B------:R-:W4:Y:S01]  /*0060*/  LDC.64 R2, c[0x0][0x380] ;  /* 0x0000e000ff027b82 */ /* 0x000f220000000a00 */
[----:B------:R-:W3:Y:S01]  /*0070*/  S2R R7, SR_TID.X ;  /* 0x0000000000077919 */ /* 0x000ee20000002100 */
[----:B0-----:R-:W-:-:S05]  /*0080*/  LEA R0, R0, R5, 0x5 ;  /* 0x0000000500007211 */ /* 0x001fca00078e28ff */
[----:B-1----:R-:W-:Y:S01]  /*0090*/  IMAD R5, R0, R16, RZ ;  /* 0x0000001000057224 */ /* 0x002fe200078e02ff */
[----:B---3--:R-:W-:-:S04]  /*00a0*/  LEA R0, R4, R7, 0x5 ;  /* 0x0000000704007211 */ /* 0x008fc800078e28ff */
[----:B------:R-:W-:Y:S02]  /*00b0*/  LEA R13, R5, R0, 0x5 ;  /* 0x00000000050d7211 */ /* 0x000fe400078e28ff */
[----:B------:R-:W0:Y:S03]  /*00c0*/  LDC.64 R4, c[0x0][0x388] ;  /* 0x0000e200ff047b82 */ /* 0x000e260000000a00 */
[----:B----4-:R-:W-:-:S05]  /*00d0*/  IMAD.WIDE R6, R13, 0x4, R2 ;  /* 0x000000040d067825 */ /* 0x010fca00078e0202 */
[----:B--2---:R-:W2:Y:S01]  /*00e0*/  LDG.E R17, desc[UR4][R6.64] ;  /* 0x0000000406117981 */ /* 0x004ea2000c1e1900 */
[----:B------:R-:W-:-:S05]  /*00f0*/  LEA R15, R16, R13, 0x8 ;  /* 0x0000000d100f7211 */ /* 0x000fca00078e40ff */
[----:B------:R-:W-:-:S04]  /*0100*/  IMAD.WIDE R10, R15, 0x4, R2 ;  /* 0x000000040f0a7825 */ /* 0x000fc800078e0202 */
[----:B0-----:R-:W-:-:S05]  /*0110*/  IMAD.WIDE R8, R13, 0x4, R4 ;  /* 0x000000040d087825 */ /* 0x001fca00078e0204 */
[----:B--2---:R-:W-:Y:S04]  /*0120*/  STG.E desc[UR4][R8.64], R17 ;  /* 0x0000001108007986 */ /* 0x004fe8000c101904 */
[----:B------:R-:W2:Y:S01]  /*0130*/  LDG.E R11, desc[UR4][R10.64] ;  /* 0x000000040a0b7981 */ /* 0x000ea2000c1e1900 */
[----:B------:R-:W-:Y:S01]  /*0140*/  LEA R19, R16, R13, 0x9 ;  /* 0x0000000d10137211 */ /* 0x000fe200078e48ff */
[----:B------:R-:W-:-:S04]  /*0150*/  IMAD.WIDE R12, R15, 0x4, R4 ;  /* 0x000000040f0c7825 */ /* 0x000fc800078e0204 */
[C---:B------:R-:W-:Y:S01]  /*0160*/  IMAD.WIDE R14, R19.reuse, 0x4, R2 ;  /* 0x00000004130e7825 */ /* 0x040fe200078e0202 */
[----:B------:R-:W-:Y:S01]  /*0170*/  LEA R21, R16, R19, 0x8 ;  /* 0x0000001310157211 */ /* 0x000fe200078e40ff */
[----:B--2---:R-:W-:Y:S04]  /*0180*/  STG.E desc[UR4][R12.64], R11 ;  /* 0x0000000b0c007986 */ /* 0x004fe8000c101904 */
[----:B------:R-:W2:Y:S01]  /*0190*/  LDG.E R15, desc[UR4][R14.64] ;  /* 0x000000040e0f7981 */ /* 0x000ea2000c1e1900 */
[----:B------:R-:W-:-:S04]  /*01a0*/  IMAD.WIDE R6, R19, 0x4, R4 ;  /* 0x0000000413067825 */ /* 0x000fc800078e0204 */
[C---:B------:R-:W-:Y:S01]  /*01b0*/  IMAD.WIDE R2, R21.reuse, 0x4, R2 ;  /* 0x0000000415027825 */ /* 0x040fe200078e0202 */
[----:B--2---:R-:W-:Y:S05]  /*01c0*/  STG.E desc[UR4][R6.64], R15 ;  /* 0x0000000f06007986 */ /* 0x004fea000c101904 */
[----:B------:R-:W2:Y:S01]  /*01d0*/  LDG.E R3, desc[UR4][R2.64] ;  /* 0x0000000402037981 */ /* 0x000ea2000c1e1900 */
[----:B------:R-:W-:-:S05]  /*01e0*/  IMAD.WIDE R4, R21, 0x4, R4 ;  /* 0x0000000415047825 */ /* 0x000fca00078e0204 */
[----:B--2---:R-:W-:Y:S01]  /*01f0*/  STG.E desc[UR4][R4.64], R3 ;  /* 0x0000000304007986 */ /* 0x004fe2000c101904 */
[----:B------:R-:W-:Y:S05]  /*0200*/  EXIT ;  /* 0x000000000000794d */ /* 0x000fea0003800000 */
.L_x_3:
        /* <DEDUP_REMOVED lines=15> */
.L_x_7:


//--------------------- .nv.shared._Z24transposeNoBankConflictsPfS_ --------------------------
	.section	.nv.shared._Z24transposeNoBankConflictsPfS_,"aw",@nobits
	.sectionflags	@""
	.align	4
.nv.shared._Z24transposeNoBankConflictsPfS_:
	.zero		5248


//--------------------- .nv.shared.reserved.0     --------------------------
	.section	.nv.shared.reserved.0,"aw",@nobits
	.weak		__nv_reservedSMEM_offset_0_alias
	.size		__nv_reservedSMEM_offset_0_alias, 0, 64
	.other		__nv_reservedSMEM_offset_0_alias,@"STO_CUDA_RESERVED_SHARED STV_DEFAULT"
__nv_reservedSMEM_offset_0_alias:
	.zero		0
	.zero		64


//--------------------- .nv.shared._Z18transposeSharedMemPfS_ --------------------------
	.section	.nv.shared._Z18transposeSharedMemPfS_,"aw",@nobits
	.sectionflags	@""
	.align	4
.nv.shared._Z18transposeSharedMemPfS_:
	.zero		5120


//--------------------- .nv.constant0._Z24transposeNoBankConflictsPfS_ --------------------------
	.section	.nv.constant0._Z24transposeNoBankConflictsPfS_,"a",@progbits
	.sectionflags	@""
	.align	4
.nv.constant0._Z24transposeNoBankConflictsPfS_:
	.zero		912


//--------------------- .nv.constant0._Z18transposeSharedMemPfS_ --------------------------
	.section	.nv.constant0._Z18transposeSharedMemPfS_,"a",@progbits
	.sectionflags	@""
	.align	4
.nv.constant0._Z18transposeSharedMemPfS_:
	.zero		912


//--------------------- .nv.constant0._Z15transposeNativePfS_ --------------------------
	.section	.nv.constant0._Z15transposeNativePfS_,"a",@progbits
	.sectionflags	@""
	.align	4
.nv.constant0._Z15transposeNativePfS_:
	.zero		912


//--------------------- .nv.constant0._Z4copyPfS_ --------------------------
	.section	.nv.constant0._Z4copyPfS_,"a",@progbits
	.sectionflags	@""
	.align	4
.nv.constant0._Z4copyPfS_:
	.zero		912


//--------------------- SYMBOLS --------------------------

	.type		.nv.reservedSmem.offset0,@object
	.size		.nv.reservedSmem.offset0,0x4
	.type		.nv.reservedSmem.cap,@object
	.size		.nv.reservedSmem.cap,0x4
